//
// Generated by NVIDIA NVVM Compiler
//
// Compiler Build ID: CL-36424714
// Cuda compilation tools, release 13.0, V13.0.88
// Based on NVVM 20.0.0
//

.version 9.0
.target sm_100
.address_size 64

	// .globl	_Z12naive_kernelPfS_S_iii

.visible .entry _Z12naive_kernelPfS_S_iii(
	.param .u64 .ptr .align 1 _Z12naive_kernelPfS_S_iii_param_0,
	.param .u64 .ptr .align 1 _Z12naive_kernelPfS_S_iii_param_1,
	.param .u64 .ptr .align 1 _Z12naive_kernelPfS_S_iii_param_2,
	.param .u32 _Z12naive_kernelPfS_S_iii_param_3,
	.param .u32 _Z12naive_kernelPfS_S_iii_param_4,
	.param .u32 _Z12naive_kernelPfS_S_iii_param_5
)
{
	.reg .pred 	%p<10>;
	.reg .b32 	%r<43>;
	.reg .b32 	%f<68>;
	.reg .b64 	%rd<40>;

	ld.param.u64 	%rd5, [_Z12naive_kernelPfS_S_iii_param_0];
	ld.param.u64 	%rd6, [_Z12naive_kernelPfS_S_iii_param_1];
	ld.param.u64 	%rd4, [_Z12naive_kernelPfS_S_iii_param_2];
	ld.param.u32 	%r20, [_Z12naive_kernelPfS_S_iii_param_4];
	ld.param.u32 	%r21, [_Z12naive_kernelPfS_S_iii_param_5];
	cvta.to.global.u64 	%rd1, %rd6;
	cvta.to.global.u64 	%rd2, %rd5;
	mov.u32 	%r22, %ctaid.x;
	mov.u32 	%r23, %ntid.x;
	mov.u32 	%r24, %tid.x;
	mad.lo.s32 	%r1, %r22, %r23, %r24;
	mov.u32 	%r25, %ctaid.y;
	mov.u32 	%r26, %ntid.y;
	mov.u32 	%r27, %tid.y;
	mad.lo.s32 	%r2, %r25, %r26, %r27;
	setp.lt.s32 	%p1, %r21, 1;
	mov.f32 	%f67, 0f00000000;
	@%p1 bra 	$L__BB0_12;
	mul.lo.s32 	%r3, %r21, %r1;
	and.b32  	%r4, %r21, 7;
	setp.lt.u32 	%p2, %r21, 8;
	mov.f32 	%f67, 0f00000000;
	mov.b32 	%r41, 0;
	@%p2 bra 	$L__BB0_4;
	and.b32  	%r41, %r21, 2147483640;
	neg.s32 	%r39, %r41;
	shl.b32 	%r7, %r20, 3;
	add.s64 	%rd3, %rd2, 16;
	mov.f32 	%f67, 0f00000000;
	mul.wide.s32 	%rd11, %r20, 4;
	mov.u32 	%r37, %r3;
	mov.u32 	%r38, %r2;
$L__BB0_3:
	.pragma "nounroll";
	mul.wide.s32 	%rd7, %r37, 4;
	add.s64 	%rd8, %rd3, %rd7;
	ld.global.f32 	%f17, [%rd8+-16];
	mul.wide.s32 	%rd9, %r38, 4;
	add.s64 	%rd10, %rd1, %rd9;
	ld.global.f32 	%f18, [%rd10];
	fma.rn.f32 	%f19, %f17, %f18, %f67;
	ld.global.f32 	%f20, [%rd8+-12];
	add.s64 	%rd12, %rd10, %rd11;
	ld.global.f32 	%f21, [%rd12];
	fma.rn.f32 	%f22, %f20, %f21, %f19;
	ld.global.f32 	%f23, [%rd8+-8];
	add.s64 	%rd13, %rd12, %rd11;
	ld.global.f32 	%f24, [%rd13];
	fma.rn.f32 	%f25, %f23, %f24, %f22;
	ld.global.f32 	%f26, [%rd8+-4];
	add.s64 	%rd14, %rd13, %rd11;
	ld.global.f32 	%f27, [%rd14];
	fma.rn.f32 	%f28, %f26, %f27, %f25;
	ld.global.f32 	%f29, [%rd8];
	add.s64 	%rd15, %rd14, %rd11;
	ld.global.f32 	%f30, [%rd15];
	fma.rn.f32 	%f31, %f29, %f30, %f28;
	ld.global.f32 	%f32, [%rd8+4];
	add.s64 	%rd16, %rd15, %rd11;
	ld.global.f32 	%f33, [%rd16];
	fma.rn.f32 	%f34, %f32, %f33, %f31;
	ld.global.f32 	%f35, [%rd8+8];
	add.s64 	%rd17, %rd16, %rd11;
	ld.global.f32 	%f36, [%rd17];
	fma.rn.f32 	%f37, %f35, %f36, %f34;
	ld.global.f32 	%f38, [%rd8+12];
	add.s64 	%rd18, %rd17, %rd11;
	ld.global.f32 	%f39, [%rd18];
	fma.rn.f32 	%f67, %f38, %f39, %f37;
	add.s32 	%r39, %r39, 8;
	add.s32 	%r38, %r38, %r7;
	add.s32 	%r37, %r37, 8;
	setp.ne.s32 	%p3, %r39, 0;
	@%p3 bra 	$L__BB0_3;
$L__BB0_4:
	setp.eq.s32 	%p4, %r4, 0;
	@%p4 bra 	$L__BB0_12;
	and.b32  	%r15, %r21, 3;
	setp.lt.u32 	%p5, %r4, 4;
	@%p5 bra 	$L__BB0_7;
	add.s32 	%r29, %r41, %r3;
	mul.wide.s32 	%rd19, %r29, 4;
	add.s64 	%rd20, %rd2, %rd19;
	ld.global.f32 	%f41, [%rd20];
	mad.lo.s32 	%r30, %r41, %r20, %r2;
	mul.wide.s32 	%rd21, %r30, 4;
	add.s64 	%rd22, %rd1, %rd21;
	ld.global.f32 	%f42, [%rd22];
	fma.rn.f32 	%f43, %f41, %f42, %f67;
	ld.global.f32 	%f44, [%rd20+4];
	mul.wide.s32 	%rd23, %r20, 4;
	add.s64 	%rd24, %rd22, %rd23;
	ld.global.f32 	%f45, [%rd24];
	fma.rn.f32 	%f46, %f44, %f45, %f43;
	ld.global.f32 	%f47, [%rd20+8];
	add.s64 	%rd25, %rd24, %rd23;
	ld.global.f32 	%f48, [%rd25];
	fma.rn.f32 	%f49, %f47, %f48, %f46;
	ld.global.f32 	%f50, [%rd20+12];
	add.s64 	%rd26, %rd25, %rd23;
	ld.global.f32 	%f51, [%rd26];
	fma.rn.f32 	%f67, %f50, %f51, %f49;
	add.s32 	%r41, %r41, 4;
$L__BB0_7:
	setp.eq.s32 	%p6, %r15, 0;
	@%p6 bra 	$L__BB0_12;
	setp.eq.s32 	%p7, %r15, 1;
	@%p7 bra 	$L__BB0_10;
	add.s32 	%r31, %r41, %r3;
	mul.wide.s32 	%rd27, %r31, 4;
	add.s64 	%rd28, %rd2, %rd27;
	ld.global.f32 	%f53, [%rd28];
	mad.lo.s32 	%r32, %r41, %r20, %r2;
	mul.wide.s32 	%rd29, %r32, 4;
	add.s64 	%rd30, %rd1, %rd29;
	ld.global.f32 	%f54, [%rd30];
	fma.rn.f32 	%f55, %f53, %f54, %f67;
	ld.global.f32 	%f56, [%rd28+4];
	mul.wide.s32 	%rd31, %r20, 4;
	add.s64 	%rd32, %rd30, %rd31;
	ld.global.f32 	%f57, [%rd32];
	fma.rn.f32 	%f67, %f56, %f57, %f55;
	add.s32 	%r41, %r41, 2;
$L__BB0_10:
	and.b32  	%r33, %r21, 1;
	setp.eq.b32 	%p8, %r33, 1;
	not.pred 	%p9, %p8;
	@%p9 bra 	$L__BB0_12;
	add.s32 	%r34, %r41, %r3;
	mul.wide.s32 	%rd33, %r34, 4;
	add.s64 	%rd34, %rd2, %rd33;
	ld.global.f32 	%f58, [%rd34];
	mad.lo.s32 	%r35, %r41, %r20, %r2;
	mul.wide.s32 	%rd35, %r35, 4;
	add.s64 	%rd36, %rd1, %rd35;
	ld.global.f32 	%f59, [%rd36];
	fma.rn.f32 	%f67, %f58, %f59, %f67;
$L__BB0_12:
	cvta.to.global.u64 	%rd37, %rd4;
	mad.lo.s32 	%r36, %r20, %r1, %r2;
	mul.wide.s32 	%rd38, %r36, 4;
	add.s64 	%rd39, %rd37, %rd38;
	st.global.f32 	[%rd39], %f67;
	ret;

}


// ===== COMPILED SASS (sm_100) =====

	.target	sm_100

	.elftype	@"ET_EXEC"


//--------------------- .note.nv.tkinfo           --------------------------
	.section	.note.nv.tkinfo,"",@"SHT_NOTE"
	.sectionflags	@"SHF_NOTE_NV_TKINFO"
	.tkinfo
        /*0018*/ 	.word	0x00000002
        /*0030*/ 	.string	""
        /*0030*/ 	.string	"ptxas"
        /*0030*/ 	.string	"Cuda compilation tools, release 13.0, V13.0.88"
        /*0030*/ 	.string	"Build cuda_13.0.r13.0/compiler.36424714_0"
        /*0030*/ 	.string	"-arch sm_100 -m 64 "



//--------------------- .note.nv.cuinfo           --------------------------
	.section	.note.nv.cuinfo,"",@"SHT_NOTE"
	.sectionflags	@"SHF_NOTE_NV_CUINFO"
        /*0018*/ 	.short	0x0002
        /*001a*/ 	.short	0x0064
        /*001c*/ 	.short	0x0082
	.zero		2


//--------------------- .nv.info                  --------------------------
	.section	.nv.info,"",@"SHT_CUDA_INFO"
	.align	4


	//----- nvinfo : EIATTR_REGCOUNT
	.align		4
        /*0000*/ 	.byte	0x04, 0x2f
        /*0002*/ 	.short	(.L_1 - .L_0)
	.align		4
.L_0:
        /*0004*/ 	.word	index@(_Z12naive_kernelPfS_S_iii)
        /*0008*/ 	.word	0x00000020


	//----- nvinfo : EIATTR_FRAME_SIZE
	.align		4
.L_1:
        /*000c*/ 	.byte	0x04, 0x11
        /*000e*/ 	.short	(.L_3 - .L_2)
	.align		4
.L_2:
        /*0010*/ 	.word	index@(_Z12naive_kernelPfS_S_iii)
        /*0014*/ 	.word	0x00000000


	//----- nvinfo : EIATTR_MIN_STACK_SIZE
	.align		4
.L_3:
        /*0018*/ 	.byte	0x04, 0x12
        /*001a*/ 	.short	(.L_5 - .L_4)
	.align		4
.L_4:
        /*001c*/ 	.word	index@(_Z12naive_kernelPfS_S_iii)
        /*0020*/ 	.word	0x00000000
.L_5:


//--------------------- .nv.compat                --------------------------
	.section	.nv.compat,"",@"SHT_CUDA_COMPAT_INFO"
	.align	4
        /*0000*/ 	.byte	0x02, 0x09, 0x00, 0x00, 0x02, 0x02, 0x01, 0x00, 0x02, 0x05, 0x05, 0x00, 0x03, 0x07, 0x01, 0x01
        /*0010*/ 	.byte	0x02, 0x03, 0x00, 0x00, 0x02, 0x06, 0x01, 0x00, 0x04, 0x0b, 0x08, 0x00, 0x09, 0x00, 0x00, 0x00
        /*0020*/ 	.byte	0x00, 0x00, 0x00, 0x00


//--------------------- .nv.info._Z12naive_kernelPfS_S_iii --------------------------
	.section	.nv.info._Z12naive_kernelPfS_S_iii,"",@"SHT_CUDA_INFO"
	.sectionflags	@""
	.align	4


	//----- nvinfo : EIATTR_CUDA_API_VERSION
	.align		4
        /*0000*/ 	.byte	0x04, 0x37
        /*0002*/ 	.short	(.L_7 - .L_6)
.L_6:
        /*0004*/ 	.word	0x00000082


	//----- nvinfo : EIATTR_KPARAM_INFO
	.align		4
.L_7:
        /*0008*/ 	.byte	0x04, 0x17
        /*000a*/ 	.short	(.L_9 - .L_8)
.L_8:
        /*000c*/ 	.word	0x00000000
        /*0010*/ 	.short	0x0005
        /*0012*/ 	.short	0x0020
        /*0014*/ 	.byte	0x00, 0xf0, 0x11, 0x00


	//----- nvinfo : EIATTR_KPARAM_INFO
	.align		4
.L_9:
        /*0018*/ 	.byte	0x04, 0x17
        /*001a*/ 	.short	(.L_11 - .L_10)
.L_10:
        /*001c*/ 	.word	0x00000000
        /*0020*/ 	.short	0x0004
        /*0022*/ 	.short	0x001c
        /*0024*/ 	.byte	0x00, 0xf0, 0x11, 0x00


	//----- nvinfo : EIATTR_KPARAM_INFO
	.align		4
.L_11:
        /*0028*/ 	.byte	0x04, 0x17
        /*002a*/ 	.short	(.L_13 - .L_12)
.L_12:
        /*002c*/ 	.word	0x00000000
        /*0030*/ 	.short	0x0003
        /*0032*/ 	.short	0x0018
        /*0034*/ 	.byte	0x00, 0xf0, 0x11, 0x00


	//----- nvinfo : EIATTR_KPARAM_INFO
	.align		4
.L_13:
        /*0038*/ 	.byte	0x04, 0x17
        /*003a*/ 	.short	(.L_15 - .L_14)
.L_14:
        /*003c*/ 	.word	0x00000000
        /*0040*/ 	.short	0x0002
        /*0042*/ 	.short	0x0010
        /*0044*/ 	.byte	0x00, 0xf5, 0x21, 0x00


	//----- nvinfo : EIATTR_KPARAM_INFO
	.align		4
.L_15:
        /*0048*/ 	.byte	0x04, 0x17
        /*004a*/ 	.short	(.L_17 - .L_16)
.L_16:
        /*004c*/ 	.word	0x00000000
        /*0050*/ 	.short	0x0001
        /*0052*/ 	.short	0x0008
        /*0054*/ 	.byte	0x00, 0xf5, 0x21, 0x00


	//----- nvinfo : EIATTR_KPARAM_INFO
	.align		4
.L_17:
        /*0058*/ 	.byte	0x04, 0x17
        /*005a*/ 	.short	(.L_19 - .L_18)
.L_18:
        /*005c*/ 	.word	0x00000000
        /*0060*/ 	.short	0x0000
        /*0062*/ 	.short	0x0000
        /*0064*/ 	.byte	0x00, 0xf5, 0x21, 0x00


	//----- nvinfo : EIATTR_SPARSE_MMA_MASK
	.align		4
.L_19:
        /*0068*/ 	.byte	0x03, 0x50
        /*006a*/ 	.short	0x0000


	//----- nvinfo : EIATTR_MAXREG_COUNT
	.align		4
        /*006c*/ 	.byte	0x03, 0x1b
        /*006e*/ 	.short	0x00ff


	//----- nvinfo : EIATTR_MERCURY_ISA_VERSION
	.align		4
        /*0070*/ 	.byte	0x03, 0x5f
        /*0072*/ 	.short	0x0101


	//----- nvinfo : EIATTR_VRC_CTA_INIT_COUNT
	.align		4
        /*0074*/ 	.byte	0x02, 0x4a
	.zero		1
	.zero		1


	//----- nvinfo : EIATTR_EXIT_INSTR_OFFSETS
	.align		4
        /*0078*/ 	.byte	0x04, 0x1c
        /*007a*/ 	.short	(.L_21 - .L_20)


	//   ....[0]....
.L_20:
        /*007c*/ 	.word	0x00000850


	//----- nvinfo : EIATTR_CBANK_PARAM_SIZE
	.align		4
.L_21:
        /*0080*/ 	.byte	0x03, 0x19
        /*0082*/ 	.short	0x0024


	//----- nvinfo : EIATTR_PARAM_CBANK
	.align		4
        /*0084*/ 	.byte	0x04, 0x0a
        /*0086*/ 	.short	(.L_23 - .L_22)
	.align		4
.L_22:
        /*0088*/ 	.word	index@(.nv.constant0._Z12naive_kernelPfS_S_iii)
        /*008c*/ 	.short	0x0380
        /*008e*/ 	.short	0x0024


	//----- nvinfo : EIATTR_SW_WAR
	.align		4
.L_23:
        /*0090*/ 	.byte	0x04, 0x36
        /*0092*/ 	.short	(.L_25 - .L_24)
.L_24:
        /*0094*/ 	.word	0x00000008
.L_25:


//--------------------- .nv.callgraph             --------------------------
	.section	.nv.callgraph,"",@"SHT_CUDA_CALLGRAPH"
	.align	4
	.sectionentsize	8
	.align		4
        /*0000*/ 	.word	0x00000000
	.align		4
        /*0004*/ 	.word	0xffffffff
	.align		4
        /*0008*/ 	.word	0x00000000
	.align		4
        /*000c*/ 	.word	0xfffffffe
	.align		4
        /*0010*/ 	.word	0x00000000
	.align		4
        /*0014*/ 	.word	0xfffffffd
	.align		4
        /*0018*/ 	.word	0x00000000
	.align		4
        /*001c*/ 	.word	0xfffffffc


//--------------------- .text._Z12naive_kernelPfS_S_iii --------------------------
	.section	.text._Z12naive_kernelPfS_S_iii,"ax",@progbits
	.align	128
        .global         _Z12naive_kernelPfS_S_iii
        .type           _Z12naive_kernelPfS_S_iii,@function
        .size           _Z12naive_kernelPfS_S_iii,(.L_x_5 - _Z12naive_kernelPfS_S_iii)
        .other          _Z12naive_kernelPfS_S_iii,@"STO_CUDA_ENTRY STV_DEFAULT"
_Z12naive_kernelPfS_S_iii:
.text._Z12naive_kernelPfS_S_iii:
[----:B------:R-:W-:Y:S08]  /*0000*/  LDC R1, c[0x0][0x37c] ;  /* 0x0000df00ff017b82 */ /* 0x000ff00000000800 */
[----:B------:R-:W0:Y:S01]  /*0010*/  LDC R0, c[0x0][0x3a0] ;  /* 0x0000e800ff007b82 */ /* 0x000e220000000800 */
[----:B------:R-:W1:Y:S01]  /*0020*/  S2R R2, SR_TID.X ;  /* 0x0000000000027919 */ /* 0x000e620000002100 */
[----:B------:R-:W2:Y:S01]  /*0030*/  LDCU.64 UR6, c[0x0][0x358] ;  /* 0x00006b00ff0677ac */ /* 0x000ea20008000a00 */
[----:B------:R-:W-:Y:S01]  /*0040*/  HFMA2 R25, -RZ, RZ, 0, 0 ;  /* 0x00000000ff197431 */ /* 0x000fe200000001ff */
[----:B------:R-:W3:Y:S04]  /*0050*/  S2R R3, SR_TID.Y ;  /* 0x0000000000037919 */ /* 0x000ee80000002200 */
[----:B------:R-:W1:Y:S08]  /*0060*/  LDC R15, c[0x0][0x360] ;  /* 0x0000d800ff0f7b82 */ /* 0x000e700000000800 */
[----:B------:R-:W1:Y:S08]  /*0070*/  S2UR UR4, SR_CTAID.X ;  /* 0x00000000000479c3 */ /* 0x000e700000002500 */
[----:B------:R-:W3:Y:S01]  /*0080*/  S2UR UR5, SR_CTAID.Y ;  /* 0x00000000000579c3 */ /* 0x000ee20000002600 */
[----:B0-----:R-:W-:-:S07]  /*0090*/  ISETP.GE.AND P0, PT, R0, 0x1, PT ;  /* 0x000000010000780c */ /* 0x001fce0003f06270 */
[----:B------:R-:W3:Y:S01]  /*00a0*/  LDC R14, c[0x0][0x364] ;  /* 0x0000d900ff0e7b82 */ /* 0x000ee20000000800 */
[----:B-1----:R-:W-:Y:S02]  /*00b0*/  IMAD R15, R15, UR4, R2 ;  /* 0x000000040f0f7c24 */ /* 0x002fe4000f8e0202 */
[----:B---3--:R-:W-:-:S03]  /*00c0*/  IMAD R14, R14, UR5, R3 ;  /* 0x000000050e0e7c24 */ /* 0x008fc6000f8e0203 */
[----:B--2---:R-:W-:Y:S05]  /*00d0*/  @!P0 BRA `(.L_x_0) ;  /* 0x0000000400c88947 */ /* 0x004fea0003800000 */
[C---:B------:R-:W-:Y:S01]  /*00e0*/  ISETP.GE.U32.AND P1, PT, R0.reuse, 0x8, PT ;  /* 0x000000080000780c */ /* 0x040fe20003f26070 */
[----:B------:R-:W-:Y:S01]  /*00f0*/  IMAD R17, R15, R0, RZ ;  /* 0x000000000f117224 */ /* 0x000fe200078e02ff */
[----:B------:R-:W-:Y:S02]  /*0100*/  LOP3.LUT R24, R0, 0x7, RZ, 0xc0, !PT ;  /* 0x0000000700187812 */ /* 0x000fe400078ec0ff */
[----:B------:R-:W-:Y:S02]  /*0110*/  MOV R25, RZ ;  /* 0x000000ff00197202 */ /* 0x000fe40000000f00 */
[----:B------:R-:W-:Y:S02]  /*0120*/  ISETP.NE.AND P0, PT, R24, RZ, PT ;  /* 0x000000ff1800720c */ /* 0x000fe40003f05270 */
[----:B------:R-:W-:-:S05]  /*0130*/  MOV R18, RZ ;  /* 0x000000ff00127202 */ /* 0x000fca0000000f00 */
[----:B------:R-:W-:Y:S06]  /*0140*/  @!P1 BRA `(.L_x_1) ;  /* 0x0000000000c89947 */ /* 0x000fec0003800000 */
[----:B------:R-:W0:Y:S01]  /*0150*/  LDCU.64 UR4, c[0x0][0x380] ;  /* 0x00007000ff0477ac */ /* 0x000e220008000a00 */
[----:B------:R-:W-:Y:S02]  /*0160*/  LOP3.LUT R18, R0, 0x7ffffff8, RZ, 0xc0, !PT ;  /* 0x7ffffff800127812 */ /* 0x000fe400078ec0ff */
[----:B------:R-:W-:Y:S02]  /*0170*/  MOV R25, RZ ;  /* 0x000000ff00197202 */ /* 0x000fe40000000f00 */
[----:B------:R-:W-:Y:S02]  /*0180*/  MOV R16, R17 ;  /* 0x0000001100107202 */ /* 0x000fe40000000f00 */
[----:B------:R-:W-:Y:S02]  /*0190*/  MOV R20, R14 ;  /* 0x0000000e00147202 */ /* 0x000fe40000000f00 */
[----:B------:R-:W-:Y:S01]  /*01a0*/  IADD3 R19, PT, PT, -R18, RZ, RZ ;  /* 0x000000ff12137210 */ /* 0x000fe20007ffe1ff */
[----:B0-----:R-:W-:-:S04]  /*01b0*/  UIADD3 UR4, UP0, UPT, UR4, 0x10, URZ ;  /* 0x0000001004047890 */ /* 0x001fc8000ff1e0ff */
[----:B------:R-:W-:-:S12]  /*01c0*/  UIADD3.X UR5, UPT, UPT, URZ, UR5, URZ, UP0, !UPT ;  /* 0x00000005ff057290 */ /* 0x000fd800087fe4ff */
.L_x_2:
[----:B------:R-:W0:Y:S01]  /*01d0*/  LDC.64 R10, c[0x0][0x388] ;  /* 0x0000e200ff0a7b82 */ /* 0x000e220000000a00 */
[----:B------:R-:W-:Y:S02]  /*01e0*/  MOV R2, UR4 ;  /* 0x0000000400027c02 */ /* 0x000fe40008000f00 */
[----:B------:R-:W-:-:S03]  /*01f0*/  MOV R3, UR5 ;  /* 0x0000000500037c02 */ /* 0x000fc60008000f00 */
[----:B------:R-:W-:Y:S02]  /*0200*/  IMAD.WIDE R2, R16, 0x4, R2 ;  /* 0x0000000410027825 */ /* 0x000fe400078e0202 */
[----:B------:R-:W1:Y:S03]  /*0210*/  LDC R23, c[0x0][0x39c] ;  /* 0x0000e700ff177b82 */ /* 0x000e660000000800 */
[----:B------:R-:W2:Y:S04]  /*0220*/  LDG.E R26, desc[UR6][R2.64+-0x10] ;  /* 0xfffff006021a7981 */ /* 0x000ea8000c1e1900 */
[----:B------:R-:W3:Y:S04]  /*0230*/  LDG.E R22, desc[UR6][R2.64+-0xc] ;  /* 0xfffff40602167981 */ /* 0x000ee8000c1e1900 */
[----:B------:R-:W4:Y:S01]  /*0240*/  LDG.E R27, desc[UR6][R2.64+-0x8] ;  /* 0xfffff806021b7981 */ /* 0x000f22000c1e1900 */
[----:B0-----:R-:W-:-:S05]  /*0250*/  IMAD.WIDE R10, R20, 0x4, R10 ;  /* 0x00000004140a7825 */ /* 0x001fca00078e020a */
[----:B------:R0:W2:Y:S01]  /*0260*/  LDG.E R28, desc[UR6][R10.64] ;  /* 0x000000060a1c7981 */ /* 0x0000a2000c1e1900 */
[----:B-1----:R-:W-:-:S05]  /*0270*/  IMAD.WIDE R12, R23, 0x4, R10 ;  /* 0x00000004170c7825 */ /* 0x002fca00078e020a */
[----:B------:R1:W3:Y:S01]  /*0280*/  LDG.E R21, desc[UR6][R12.64] ;  /* 0x000000060c157981 */ /* 0x0002e2000c1e1900 */
[----:B------:R-:W-:-:S04]  /*0290*/  IMAD.WIDE R8, R23, 0x4, R12 ;  /* 0x0000000417087825 */ /* 0x000fc800078e020c */
[C---:B------:R-:W-:Y:S02]  /*02a0*/  IMAD.WIDE R6, R23.reuse, 0x4, R8 ;  /* 0x0000000417067825 */ /* 0x040fe400078e0208 */
[----:B------:R-:W4:Y:S02]  /*02b0*/  LDG.E R8, desc[UR6][R8.64] ;  /* 0x0000000608087981 */ /* 0x000f24000c1e1900 */
[C---:B------:R-:W-:Y:S02]  /*02c0*/  IMAD.WIDE R4, R23.reuse, 0x4, R6 ;  /* 0x0000000417047825 */ /* 0x040fe400078e0206 */
[----:B------:R5:W4:Y:S02]  /*02d0*/  LDG.E R29, desc[UR6][R6.64] ;  /* 0x00000006061d7981 */ /* 0x000b24000c1e1900 */
[C---:B0-----:R-:W-:Y:S02]  /*02e0*/  IMAD.WIDE R10, R23.reuse, 0x4, R4 ;  /* 0x00000004170a7825 */ /* 0x041fe400078e0204 */
[----:B------:R-:W4:Y:S04]  /*02f0*/  LDG.E R9, desc[UR6][R2.64+0x8] ;  /* 0x0000080602097981 */ /* 0x000f28000c1e1900 */
[----:B------:R-:W4:Y:S01]  /*0300*/  LDG.E R5, desc[UR6][R4.64] ;  /* 0x0000000604057981 */ /* 0x000f22000c1e1900 */
[----:B-1----:R-:W-:-:S03]  /*0310*/  IMAD.WIDE R12, R23, 0x4, R10 ;  /* 0x00000004170c7825 */ /* 0x002fc600078e020a */
[----:B------:R-:W4:Y:S01]  /*0320*/  LDG.E R4, desc[UR6][R2.64] ;  /* 0x0000000602047981 */ /* 0x000f22000c1e1900 */
[----:B-----5:R-:W-:-:S06]  /*0330*/  IMAD.WIDE R6, R23, 0x4, R12 ;  /* 0x0000000417067825 */ /* 0x020fcc00078e020c */
[----:B------:R-:W5:Y:S01]  /*0340*/  LDG.E R7, desc[UR6][R6.64] ;  /* 0x0000000606077981 */ /* 0x000f62000c1e1900 */
[----:B--2---:R-:W-:-:S03]  /*0350*/  FFMA R25, R26, R28, R25 ;  /* 0x0000001c1a197223 */ /* 0x004fc60000000019 */
[----:B------:R-:W2:Y:S04]  /*0360*/  LDG.E R26, desc[UR6][R2.64+-0x4] ;  /* 0xfffffc06021a7981 */ /* 0x000ea8000c1e1900 */
[----:B------:R-:W5:Y:S04]  /*0370*/  LDG.E R28, desc[UR6][R10.64] ;  /* 0x000000060a1c7981 */ /* 0x000f68000c1e1900 */
[----:B------:R-:W5:Y:S04]  /*0380*/  LDG.E R11, desc[UR6][R2.64+0x4] ;  /* 0x00000406020b7981 */ /* 0x000f68000c1e1900 */
[----:B------:R-:W5:Y:S04]  /*0390*/  LDG.E R10, desc[UR6][R2.64+0xc] ;  /* 0x00000c06020a7981 */ /* 0x000f68000c1e1900 */
[----:B------:R-:W5:Y:S01]  /*03a0*/  LDG.E R2, desc[UR6][R12.64] ;  /* 0x000000060c027981 */ /* 0x000f62000c1e1900 */
[----:B---3--:R-:W-:Y:S01]  /*03b0*/  FFMA R22, R22, R21, R25 ;  /* 0x0000001516167223 */ /* 0x008fe20000000019 */
[----:B------:R-:W-:-:S03]  /*03c0*/  IADD3 R19, PT, PT, R19, 0x8, RZ ;  /* 0x0000000813137810 */ /* 0x000fc60007ffe0ff */
[----:B----4-:R-:W-:Y:S01]  /*03d0*/  FFMA R27, R27, R8, R22 ;  /* 0x000000081b1b7223 */ /* 0x010fe20000000016 */
[----:B------:R-:W-:Y:S02]  /*03e0*/  ISETP.NE.AND P1, PT, R19, RZ, PT ;  /* 0x000000ff1300720c */ /* 0x000fe40003f25270 */
[----:B------:R-:W-:Y:S02]  /*03f0*/  LEA R20, R23, R20, 0x3 ;  /* 0x0000001417147211 */ /* 0x000fe400078e18ff */
[----:B------:R-:W-:Y:S01]  /*0400*/  IADD3 R16, PT, PT, R16, 0x8, RZ ;  /* 0x0000000810107810 */ /* 0x000fe20007ffe0ff */
[----:B--2---:R-:W-:-:S04]  /*0410*/  FFMA R27, R26, R29, R27 ;  /* 0x0000001d1a1b7223 */ /* 0x004fc8000000001b */
[----:B------:R-:W-:-:S04]  /*0420*/  FFMA R4, R4, R5, R27 ;  /* 0x0000000504047223 */ /* 0x000fc8000000001b */
[----:B-----5:R-:W-:-:S04]  /*0430*/  FFMA R4, R11, R28, R4 ;  /* 0x0000001c0b047223 */ /* 0x020fc80000000004 */
[----:B------:R-:W-:-:S04]  /*0440*/  FFMA R9, R9, R2, R4 ;  /* 0x0000000209097223 */ /* 0x000fc80000000004 */
[----:B------:R-:W-:Y:S01]  /*0450*/  FFMA R25, R10, R7, R9 ;  /* 0x000000070a197223 */ /* 0x000fe20000000009 */
[----:B------:R-:W-:Y:S06]  /*0460*/  @P1 BRA `(.L_x_2) ;  /* 0xfffffffc00581947 */ /* 0x000fec000383ffff */
.L_x_1:
[----:B------:R-:W-:Y:S05]  /*0470*/  @!P0 BRA `(.L_x_0) ;  /* 0x0000000000e08947 */ /* 0x000fea0003800000 */
[----:B------:R-:W-:Y:S02]  /*0480*/  ISETP.GE.U32.AND P0, PT, R24, 0x4, PT ;  /* 0x000000041800780c */ /* 0x000fe40003f06070 */
[----:B------:R-:W-:-:S04]  /*0490*/  LOP3.LUT R16, R0, 0x3, RZ, 0xc0, !PT ;  /* 0x0000000300107812 */ /* 0x000fc800078ec0ff */
[----:B------:R-:W-:-:S07]  /*04a0*/  ISETP.NE.AND P1, PT, R16, RZ, PT ;  /* 0x000000ff1000720c */ /* 0x000fce0003f25270 */
[----:B------:R-:W-:Y:S06]  /*04b0*/  @!P0 BRA `(.L_x_3) ;  /* 0x00000000005c8947 */ /* 0x000fec0003800000 */
[----:B------:R-:W0:Y:S01]  /*04c0*/  LDC R19, c[0x0][0x39c] ;  /* 0x0000e700ff137b82 */ /* 0x000e220000000800 */
[----:B------:R-:W-:-:S07]  /*04d0*/  IADD3 R5, PT, PT, R17, R18, RZ ;  /* 0x0000001211057210 */ /* 0x000fce0007ffe0ff */
[----:B------:R-:W1:Y:S08]  /*04e0*/  LDC.64 R8, c[0x0][0x388] ;  /* 0x0000e200ff087b82 */ /* 0x000e700000000a00 */
[----:B------:R-:W2:Y:S01]  /*04f0*/  LDC.64 R2, c[0x0][0x380] ;  /* 0x0000e000ff027b82 */ /* 0x000ea20000000a00 */
[----:B0-----:R-:W-:-:S04]  /*0500*/  IMAD R7, R18, R19, R14 ;  /* 0x0000001312077224 */ /* 0x001fc800078e020e */
[----:B-1----:R-:W-:-:S04]  /*0510*/  IMAD.WIDE R8, R7, 0x4, R8 ;  /* 0x0000000407087825 */ /* 0x002fc800078e0208 */
[----:B------:R-:W-:Y:S02]  /*0520*/  IMAD.WIDE R10, R19, 0x4, R8 ;  /* 0x00000004130a7825 */ /* 0x000fe400078e0208 */
[----:B------:R-:W3:Y:S02]  /*0530*/  LDG.E R8, desc[UR6][R8.64] ;  /* 0x0000000608087981 */ /* 0x000ee4000c1e1900 */
[----:B--2---:R-:W-:-:S04]  /*0540*/  IMAD.WIDE R2, R5, 0x4, R2 ;  /* 0x0000000405027825 */ /* 0x004fc800078e0202 */
[C---:B------:R-:W-:Y:S01]  /*0550*/  IMAD.WIDE R4, R19.reuse, 0x4, R10 ;  /* 0x0000000413047825 */ /* 0x040fe200078e020a */
[----:B------:R-:W3:Y:S04]  /*0560*/  LDG.E R12, desc[UR6][R2.64] ;  /* 0x00000006020c7981 */ /* 0x000ee8000c1e1900 */
[----:B------:R-:W2:Y:S01]  /*0570*/  LDG.E R10, desc[UR6][R10.64] ;  /* 0x000000060a0a7981 */ /* 0x000ea2000c1e1900 */
[----:B------:R-:W-:-:S03]  /*0580*/  IMAD.WIDE R6, R19, 0x4, R4 ;  /* 0x0000000413067825 */ /* 0x000fc600078e0204 */
[----:B------:R-:W2:Y:S04]  /*0590*/  LDG.E R13, desc[UR6][R2.64+0x4] ;  /* 0x00000406020d7981 */ /* 0x000ea8000c1e1900 */
[----:B------:R-:W4:Y:S04]  /*05a0*/  LDG.E R20, desc[UR6][R4.64] ;  /* 0x0000000604147981 */ /* 0x000f28000c1e1900 */
[----:B------:R-:W4:Y:S04]  /*05b0*/  LDG.E R19, desc[UR6][R2.64+0x8] ;  /* 0x0000080602137981 */ /* 0x000f28000c1e1900 */
[----:B------:R-:W5:Y:S04]  /*05c0*/  LDG.E R21, desc[UR6][R2.64+0xc] ;  /* 0x00000c0602157981 */ /* 0x000f68000c1e1900 */
[----:B------:R-:W5:Y:S01]  /*05d0*/  LDG.E R6, desc[UR6][R6.64] ;  /* 0x0000000606067981 */ /* 0x000f62000c1e1900 */
[----:B------:R-:W-:Y:S01]  /*05e0*/  IADD3 R18, PT, PT, R18, 0x4, RZ ;  /* 0x0000000412127810 */ /* 0x000fe20007ffe0ff */
[----:B---3--:R-:W-:-:S04]  /*05f0*/  FFMA R12, R12, R8, R25 ;  /* 0x000000080c0c7223 */ /* 0x008fc80000000019 */
[----:B--2---:R-:W-:-:S04]  /*0600*/  FFMA R12, R13, R10, R12 ;  /* 0x0000000a0d0c7223 */ /* 0x004fc8000000000c */
[----:B----4-:R-:W-:-:S04]  /*0610*/  FFMA R12, R19, R20, R12 ;  /* 0x00000014130c7223 */ /* 0x010fc8000000000c */
[----:B-----5:R-:W-:-:S07]  /*0620*/  FFMA R25, R21, R6, R12 ;  /* 0x0000000615197223 */ /* 0x020fce000000000c */
.L_x_3:
[----:B------:R-:W-:Y:S05]  /*0630*/  @!P1 BRA `(.L_x_0) ;  /* 0x0000000000709947 */ /* 0x000fea0003800000 */
[----:B------:R-:W-:Y:S01]  /*0640*/  ISETP.NE.AND P0, PT, R16, 0x1, PT ;  /* 0x000000011000780c */ /* 0x000fe20003f05270 */
[----:B------:R-:W0:Y:S01]  /*0650*/  LDC.64 R10, c[0x0][0x388] ;  /* 0x0000e200ff0a7b82 */ /* 0x000e220000000a00 */
[----:B------:R-:W-:-:S04]  /*0660*/  LOP3.LUT R0, R0, 0x1, RZ, 0xc0, !PT ;  /* 0x0000000100007812 */ /* 0x000fc800078ec0ff */
[----:B------:R-:W-:-:S03]  /*0670*/  ISETP.NE.U32.AND P1, PT, R0, 0x1, PT ;  /* 0x000000010000780c */ /* 0x000fc60003f25070 */
[----:B------:R-:W1:Y:S04]  /*0680*/  LDC.64 R6, c[0x0][0x380] ;  /* 0x0000e000ff067b82 */ /* 0x000e680000000a00 */
[----:B------:R-:W-:-:S04]  /*0690*/  @P0 IADD3 R9, PT, PT, R17, R18, RZ ;  /* 0x0000001211090210 */ /* 0x000fc80007ffe0ff */
[----:B------:R-:W2:Y:S08]  /*06a0*/  @P0 LDC R13, c[0x0][0x39c] ;  /* 0x0000e700ff0d0b82 */ /* 0x000eb00000000800 */
[----:B------:R-:W3:Y:S08]  /*06b0*/  @!P1 LDC R21, c[0x0][0x39c] ;  /* 0x0000e700ff159b82 */ /* 0x000ef00000000800 */
[----:B------:R-:W4:Y:S01]  /*06c0*/  LDC.64 R4, c[0x0][0x380] ;  /* 0x0000e000ff047b82 */ /* 0x000f220000000a00 */
[----:B-1----:R-:W-:-:S05]  /*06d0*/  @P0 IMAD.WIDE R6, R9, 0x4, R6 ;  /* 0x0000000409060825 */ /* 0x002fca00078e0206 */
[----:B------:R-:W5:Y:S02]  /*06e0*/  @P0 LDG.E R0, desc[UR6][R6.64] ;  /* 0x0000000606000981 */ /* 0x000f64000c1e1900 */
[----:B------:R-:W1:Y:S01]  /*06f0*/  LDC.64 R2, c[0x0][0x388] ;  /* 0x0000e200ff027b82 */ /* 0x000e620000000a00 */
[C---:B--2---:R-:W-:Y:S01]  /*0700*/  @P0 IMAD R19, R18.reuse, R13, R14 ;  /* 0x0000000d12130224 */ /* 0x044fe200078e020e */
[----:B------:R-:W-:-:S03]  /*0710*/  @P0 IADD3 R18, PT, PT, R18, 0x2, RZ ;  /* 0x0000000212120810 */ /* 0x000fc60007ffe0ff */
[----:B0-----:R-:W-:Y:S01]  /*0720*/  @P0 IMAD.WIDE R10, R19, 0x4, R10 ;  /* 0x00000004130a0825 */ /* 0x001fe200078e020a */
[----:B------:R-:W-:Y:S01]  /*0730*/  @!P1 IADD3 R17, PT, PT, R17, R18, RZ ;  /* 0x0000001211119210 */ /* 0x000fe20007ffe0ff */
[----:B------:R-:W2:Y:S02]  /*0740*/  @P0 LDG.E R19, desc[UR6][R6.64+0x4] ;  /* 0x0000040606130981 */ /* 0x000ea4000c1e1900 */
[----:B------:R-:W-:Y:S02]  /*0750*/  @P0 IMAD.WIDE R8, R13, 0x4, R10 ;  /* 0x000000040d080825 */ /* 0x000fe400078e020a */
[----:B------:R-:W5:Y:S02]  /*0760*/  @P0 LDG.E R12, desc[UR6][R10.64] ;  /* 0x000000060a0c0981 */ /* 0x000f64000c1e1900 */
[----:B---3--:R-:W-:Y:S02]  /*0770*/  @!P1 IMAD R13, R18, R21, R14 ;  /* 0x00000015120d9224 */ /* 0x008fe400078e020e */
[----:B----4-:R-:W-:Y:S01]  /*0780*/  @!P1 IMAD.WIDE R4, R17, 0x4, R4 ;  /* 0x0000000411049825 */ /* 0x010fe200078e0204 */
[----:B------:R-:W2:Y:S05]  /*0790*/  @P0 LDG.E R8, desc[UR6][R8.64] ;  /* 0x0000000608080981 */ /* 0x000eaa000c1e1900 */
[----:B------:R-:W3:Y:S01]  /*07a0*/  @!P1 LDG.E R4, desc[UR6][R4.64] ;  /* 0x0000000604049981 */ /* 0x000ee2000c1e1900 */
[----:B-1----:R-:W-:-:S06]  /*07b0*/  @!P1 IMAD.WIDE R2, R13, 0x4, R2 ;  /* 0x000000040d029825 */ /* 0x002fcc00078e0202 */
[----:B------:R-:W3:Y:S01]  /*07c0*/  @!P1 LDG.E R2, desc[UR6][R2.64] ;  /* 0x0000000602029981 */ /* 0x000ee2000c1e1900 */
[----:B-----5:R-:W-:-:S04]  /*07d0*/  @P0 FFMA R0, R0, R12, R25 ;  /* 0x0000000c00000223 */ /* 0x020fc80000000019 */
[----:B--2---:R-:W-:-:S04]  /*07e0*/  @P0 FFMA R25, R19, R8, R0 ;  /* 0x0000000813190223 */ /* 0x004fc80000000000 */
[----:B---3--:R-:W-:-:S07]  /*07f0*/  @!P1 FFMA R25, R4, R2, R25 ;  /* 0x0000000204199223 */ /* 0x008fce0000000019 */
.L_x_0:
[----:B------:R-:W0:Y:S01]  /*0800*/  LDC.64 R2, c[0x0][0x390] ;  /* 0x0000e400ff027b82 */ /* 0x000e220000000a00 */
[----:B------:R-:W1:Y:S02]  /*0810*/  LDCU UR4, c[0x0][0x39c] ;  /* 0x00007380ff0477ac */ /* 0x000e640008000800 */
[----:B-1----:R-:W-:-:S04]  /*0820*/  IMAD R15, R15, UR4, R14 ;  /* 0x000000040f0f7c24 */ /* 0x002fc8000f8e020e */
[----:B0-----:R-:W-:-:S05]  /*0830*/  IMAD.WIDE R2, R15, 0x4, R2 ;  /* 0x000000040f027825 */ /* 0x001fca00078e0202 */
[----:B------:R-:W-:Y:S01]  /*0840*/  STG.E desc[UR6][R2.64], R25 ;  /* 0x0000001902007986 */ /* 0x000fe2000c101906 */
[----:B------:R-:W-:Y:S05]  /*0850*/  EXIT ;  /* 0x000000000000794d */ /* 0x000fea0003800000 */
.L_x_4:
[----:B------:R-:W-:-:S00]  /*0860*/  BRA `(.L_x_4) ;  /* 0xfffffffc00fc7947 */ /* 0x000fc0000383ffff */
[----:B------:R-:W-:-:S00]  /*0870*/  NOP ;  /* 0x0000000000007918 */ /* 0x000fc00000000000 */
        /* <DEDUP_REMOVED lines=8> */
.L_x_5:


//--------------------- .nv.shared.reserved.0     --------------------------
	.section	.nv.shared.reserved.0,"aw",@nobits
	.weak		__nv_reservedSMEM_offset_0_alias
	.size		__nv_reservedSMEM_offset_0_alias, 0, 64
	.other		__nv_reservedSMEM_offset_0_alias,@"STO_CUDA_RESERVED_SHARED STV_DEFAULT"
__nv_reservedSMEM_offset_0_alias:
	.zero		0
	.zero		64


//--------------------- .nv.constant0._Z12naive_kernelPfS_S_iii --------------------------
	.section	.nv.constant0._Z12naive_kernelPfS_S_iii,"a",@progbits
	.sectionflags	@""
	.align	4
.nv.constant0._Z12naive_kernelPfS_S_iii:
	.zero		932


//--------------------- SYMBOLS --------------------------

	.type		.nv.reservedSmem.offset0,@object
	.size		.nv.reservedSmem.offset0,0x4
